//
// Generated by NVIDIA NVVM Compiler
//
// Compiler Build ID: CL-36424714
// Cuda compilation tools, release 13.0, V13.0.88
// Based on NVVM 20.0.0
//

.version 9.0
.target sm_100
.address_size 64

	// .globl	_Z11Insert_ElemPViPiS1_S0_S1_
.extern .func  (.param .b32 func_retval0) vprintf
(
	.param .b64 vprintf_param_0,
	.param .b64 vprintf_param_1
)
;
.global .align 1 .b8 $str[5] = {37, 100, 44, 32};

.visible .entry _Z11Insert_ElemPViPiS1_S0_S1_(
	.param .u64 .ptr .align 1 _Z11Insert_ElemPViPiS1_S0_S1__param_0,
	.param .u64 .ptr .align 1 _Z11Insert_ElemPViPiS1_S0_S1__param_1,
	.param .u64 .ptr .align 1 _Z11Insert_ElemPViPiS1_S0_S1__param_2,
	.param .u64 .ptr .align 1 _Z11Insert_ElemPViPiS1_S0_S1__param_3,
	.param .u64 .ptr .align 1 _Z11Insert_ElemPViPiS1_S0_S1__param_4
)
{
	.reg .pred 	%p<5>;
	.reg .b32 	%r<28>;
	.reg .b64 	%rd<25>;

	ld.param.u64 	%rd8, [_Z11Insert_ElemPViPiS1_S0_S1__param_0];
	ld.param.u64 	%rd6, [_Z11Insert_ElemPViPiS1_S0_S1__param_1];
	ld.param.u64 	%rd7, [_Z11Insert_ElemPViPiS1_S0_S1__param_2];
	ld.param.u64 	%rd9, [_Z11Insert_ElemPViPiS1_S0_S1__param_3];
	ld.param.u64 	%rd10, [_Z11Insert_ElemPViPiS1_S0_S1__param_4];
	cvta.to.global.u64 	%rd1, %rd9;
	cvta.to.global.u64 	%rd2, %rd8;
	cvta.to.global.u64 	%rd11, %rd10;
	mov.u32 	%r7, %ctaid.x;
	mov.u32 	%r8, %ntid.x;
	mov.u32 	%r9, %tid.x;
	mad.lo.s32 	%r1, %r7, %r8, %r9;
	ld.global.u32 	%r10, [%rd11];
	setp.ge.s32 	%p1, %r1, %r10;
	@%p1 bra 	$L__BB0_7;
	cvta.to.global.u64 	%rd12, %rd7;
	cvta.to.global.u64 	%rd13, %rd6;
	atom.global.inc.u32 	%r26, [%rd12], 20;
	mul.wide.s32 	%rd14, %r1, 4;
	add.s64 	%rd15, %rd13, %rd14;
	ld.global.u32 	%r11, [%rd15];
	mul.wide.s32 	%rd16, %r26, 4;
	add.s64 	%rd17, %rd2, %rd16;
	st.volatile.global.u32 	[%rd17], %r11;
	add.s32 	%r12, %r26, -1;
	shr.u32 	%r13, %r12, 31;
	add.s32 	%r14, %r12, %r13;
	shr.s32 	%r27, %r14, 1;
$L__BB0_2:
	mul.wide.s32 	%rd18, %r27, 4;
	add.s64 	%rd3, %rd1, %rd18;
	atom.relaxed.global.cas.b32 	%r15, [%rd3], 0, 1;
	setp.ne.s32 	%p2, %r15, 0;
	@%p2 bra 	$L__BB0_2;
	add.s64 	%rd4, %rd2, %rd18;
	ld.volatile.global.u32 	%r16, [%rd4];
	mul.wide.s32 	%rd20, %r26, 4;
	add.s64 	%rd5, %rd2, %rd20;
	ld.volatile.global.u32 	%r17, [%rd5];
	setp.le.s32 	%p3, %r16, %r17;
	@%p3 bra 	$L__BB0_6;
	ld.volatile.global.u32 	%r19, [%rd4];
	ld.volatile.global.u32 	%r20, [%rd5];
	st.volatile.global.u32 	[%rd4], %r20;
	st.volatile.global.u32 	[%rd5], %r19;
	membar.gl;
	add.s64 	%rd24, %rd1, %rd20;
	mov.b32 	%r21, 0;
	st.volatile.global.u32 	[%rd24], %r21;
	add.s32 	%r22, %r27, -1;
	shr.u32 	%r23, %r22, 31;
	add.s32 	%r24, %r22, %r23;
	shr.s32 	%r6, %r24, 1;
	setp.ne.s32 	%p4, %r27, 0;
	mov.u32 	%r26, %r27;
	mov.u32 	%r27, %r6;
	@%p4 bra 	$L__BB0_2;
	mov.b32 	%r25, 0;
	st.volatile.global.u32 	[%rd1], %r25;
	bra.uni 	$L__BB0_7;
$L__BB0_6:
	add.s64 	%rd22, %rd1, %rd20;
	mov.b32 	%r18, 0;
	st.volatile.global.u32 	[%rd22], %r18;
	st.volatile.global.u32 	[%rd3], %r18;
$L__BB0_7:
	ret;

}
	// .globl	_Z8Del_ElemPViS0_S0_S0_S0_
.visible .entry _Z8Del_ElemPViS0_S0_S0_S0_(
	.param .u64 .ptr .align 1 _Z8Del_ElemPViS0_S0_S0_S0__param_0,
	.param .u64 .ptr .align 1 _Z8Del_ElemPViS0_S0_S0_S0__param_1,
	.param .u64 .ptr .align 1 _Z8Del_ElemPViS0_S0_S0_S0__param_2,
	.param .u64 .ptr .align 1 _Z8Del_ElemPViS0_S0_S0_S0__param_3,
	.param .u64 .ptr .align 1 _Z8Del_ElemPViS0_S0_S0_S0__param_4
)
{
	.local .align 8 .b8 	__local_depot1[8];
	.reg .b64 	%SP;
	.reg .b64 	%SPL;
	.reg .pred 	%p<15>;
	.reg .b32 	%r<53>;
	.reg .b64 	%rd<32>;

	mov.u64 	%SPL, __local_depot1;
	cvta.local.u64 	%SP, %SPL;
	ld.param.u64 	%rd8, [_Z8Del_ElemPViS0_S0_S0_S0__param_0];
	ld.param.u64 	%rd9, [_Z8Del_ElemPViS0_S0_S0_S0__param_1];
	ld.param.u64 	%rd10, [_Z8Del_ElemPViS0_S0_S0_S0__param_2];
	ld.param.u64 	%rd11, [_Z8Del_ElemPViS0_S0_S0_S0__param_3];
	cvta.to.global.u64 	%rd1, %rd8;
	cvta.to.global.u64 	%rd2, %rd9;
	cvta.to.global.u64 	%rd3, %rd10;
	cvta.to.global.u64 	%rd12, %rd11;
	mov.u32 	%r14, %ctaid.x;
	mov.u32 	%r15, %ntid.x;
	mov.u32 	%r16, %tid.x;
	mad.lo.s32 	%r17, %r14, %r15, %r16;
	ld.volatile.global.u32 	%r18, [%rd12];
	setp.ge.s32 	%p1, %r17, %r18;
	@%p1 bra 	$L__BB1_21;
	add.u64 	%rd13, %SP, 0;
	add.u64 	%rd4, %SPL, 0;
	mov.b32 	%r46, 0;
	mov.u32 	%r50, %r46;
	mov.u32 	%r51, %r46;
$L__BB1_2:
	mul.wide.s32 	%rd14, %r50, 4;
	add.s64 	%rd5, %rd3, %rd14;
$L__BB1_3:
	atom.relaxed.global.cas.b32 	%r52, [%rd5], 0, 1;
	setp.ne.s32 	%p2, %r52, 0;
	@%p2 bra 	$L__BB1_3;
	setp.ne.s32 	%p3, %r46, 0;
	mul.wide.s32 	%rd15, %r51, 4;
	add.s64 	%rd6, %rd1, %rd15;
	@%p3 bra 	$L__BB1_6;
	atom.global.dec.u32 	%r20, [%rd2], 20;
	ld.volatile.global.u32 	%r21, [%rd6];
	st.local.u32 	[%rd4], %r21;
	mov.u64 	%rd16, $str;
	cvta.global.u64 	%rd17, %rd16;
	{ // callseq 0, 0
	.param .b64 param0;
	st.param.b64 	[param0], %rd17;
	.param .b64 param1;
	st.param.b64 	[param1], %rd13;
	.param .b32 retval0;
	call.uni (retval0), 
	vprintf, 
	(
	param0, 
	param1
	);
	ld.param.b32 	%r22, [retval0];
	} // callseq 0
	mul.wide.s32 	%rd19, %r20, 4;
	add.s64 	%rd20, %rd1, %rd19;
	ld.volatile.global.u32 	%r24, [%rd20+-4];
	st.volatile.global.u32 	[%rd6], %r24;
	membar.gl;
$L__BB1_6:
	setp.lt.s32 	%p4, %r50, 2;
	@%p4 bra 	$L__BB1_8;
	add.s32 	%r25, %r50, -2;
	mul.wide.u32 	%rd21, %r25, 4;
	add.s64 	%rd22, %rd3, %rd21;
	mov.b32 	%r26, 0;
	st.volatile.global.u32 	[%rd22], %r26;
$L__BB1_8:
	shl.b32 	%r27, %r51, 1;
	or.b32  	%r49, %r27, 1;
	add.s32 	%r6, %r27, 2;
	ld.volatile.global.u32 	%r28, [%rd2];
	setp.ge.s32 	%p5, %r49, %r28;
	@%p5 bra 	$L__BB1_18;
	ld.volatile.global.u32 	%r32, [%rd2];
	setp.ge.s32 	%p7, %r6, %r32;
	add.s64 	%rd7, %rd6, %rd15;
	@%p7 bra 	$L__BB1_12;
	ld.volatile.global.u32 	%r33, [%rd6];
	ld.volatile.global.u32 	%r34, [%rd7+8];
	setp.le.s32 	%p8, %r33, %r34;
	@%p8 bra 	$L__BB1_12;
	ld.volatile.global.u32 	%r38, [%rd7+4];
	ld.volatile.global.u32 	%r39, [%rd7+8];
	setp.lt.s32 	%p11, %r38, %r39;
	selp.b32 	%r49, %r49, %r6, %p11;
	bra.uni 	$L__BB1_14;
$L__BB1_12:
	ld.volatile.global.u32 	%r35, [%rd2];
	setp.ge.s32 	%p9, %r49, %r35;
	@%p9 bra 	$L__BB1_15;
	ld.volatile.global.u32 	%r36, [%rd6];
	ld.volatile.global.u32 	%r37, [%rd7+4];
	setp.le.s32 	%p10, %r36, %r37;
	@%p10 bra 	$L__BB1_15;
$L__BB1_14:
	setp.ne.s32 	%p12, %r49, -1;
	@%p12 bra 	$L__BB1_17;
$L__BB1_15:
	mov.b32 	%r43, 0;
	st.volatile.global.u32 	[%rd5], %r43;
	setp.lt.s32 	%p13, %r50, 1;
	@%p13 bra 	$L__BB1_20;
	add.s32 	%r44, %r50, -1;
	mul.wide.u32 	%rd30, %r44, 4;
	add.s64 	%rd31, %rd3, %rd30;
	mov.b32 	%r45, 0;
	st.volatile.global.u32 	[%rd31], %r45;
	bra.uni 	$L__BB1_20;
$L__BB1_17:
	mul.wide.s32 	%rd26, %r49, 4;
	add.s64 	%rd27, %rd1, %rd26;
	ld.volatile.global.u32 	%r41, [%rd27];
	sub.s64 	%rd29, %rd7, %rd15;
	ld.volatile.global.u32 	%r42, [%rd29];
	st.volatile.global.u32 	[%rd27], %r42;
	st.volatile.global.u32 	[%rd29], %r41;
	membar.gl;
	add.s32 	%r50, %r50, 1;
	mov.b32 	%r52, 1;
	mov.u32 	%r51, %r49;
	bra.uni 	$L__BB1_20;
$L__BB1_18:
	mov.b32 	%r29, 0;
	st.volatile.global.u32 	[%rd5], %r29;
	setp.lt.s32 	%p6, %r50, 1;
	@%p6 bra 	$L__BB1_20;
	add.s32 	%r30, %r50, -1;
	mul.wide.u32 	%rd23, %r30, 4;
	add.s64 	%rd24, %rd3, %rd23;
	mov.b32 	%r31, 0;
	st.volatile.global.u32 	[%rd24], %r31;
$L__BB1_20:
	add.s32 	%r46, %r46, 1;
	setp.ne.s32 	%p14, %r52, 0;
	@%p14 bra 	$L__BB1_2;
$L__BB1_21:
	ret;

}
	// .globl	_Z10setLockVarPiS_S_
.visible .entry _Z10setLockVarPiS_S_(
	.param .u64 .ptr .align 1 _Z10setLockVarPiS_S__param_0,
	.param .u64 .ptr .align 1 _Z10setLockVarPiS_S__param_1,
	.param .u64 .ptr .align 1 _Z10setLockVarPiS_S__param_2
)
{
	.reg .pred 	%p<2>;
	.reg .b32 	%r<9>;
	.reg .b64 	%rd<9>;

	ld.param.u64 	%rd1, [_Z10setLockVarPiS_S__param_0];
	ld.param.u64 	%rd2, [_Z10setLockVarPiS_S__param_1];
	ld.param.u64 	%rd3, [_Z10setLockVarPiS_S__param_2];
	cvta.to.global.u64 	%rd4, %rd3;
	mov.u32 	%r2, %ctaid.x;
	mov.u32 	%r3, %ntid.x;
	mov.u32 	%r4, %tid.x;
	mad.lo.s32 	%r1, %r2, %r3, %r4;
	ld.global.u32 	%r5, [%rd4];
	setp.ge.s32 	%p1, %r1, %r5;
	@%p1 bra 	$L__BB2_2;
	cvta.to.global.u64 	%rd5, %rd1;
	cvta.to.global.u64 	%rd6, %rd2;
	ld.global.u32 	%r6, [%rd5];
	add.s32 	%r7, %r6, %r1;
	mul.wide.s32 	%rd7, %r7, 4;
	add.s64 	%rd8, %rd6, %rd7;
	mov.b32 	%r8, 1;
	st.global.u32 	[%rd8], %r8;
$L__BB2_2:
	ret;

}


// ===== COMPILED SASS (sm_100) =====

	.target	sm_100

	.elftype	@"ET_EXEC"


//--------------------- .note.nv.tkinfo           --------------------------
	.section	.note.nv.tkinfo,"",@"SHT_NOTE"
	.sectionflags	@"SHF_NOTE_NV_TKINFO"
	.tkinfo
        /*0018*/ 	.word	0x00000002
        /*0030*/ 	.string	""
        /*0030*/ 	.string	"ptxas"
        /*0030*/ 	.string	"Cuda compilation tools, release 13.0, V13.0.88"
        /*0030*/ 	.string	"Build cuda_13.0.r13.0/compiler.36424714_0"
        /*0030*/ 	.string	"-arch sm_100 -m 64 "



//--------------------- .note.nv.cuinfo           --------------------------
	.section	.note.nv.cuinfo,"",@"SHT_NOTE"
	.sectionflags	@"SHF_NOTE_NV_CUINFO"
        /*0018*/ 	.short	0x0002
        /*001a*/ 	.short	0x0064
        /*001c*/ 	.short	0x0082
	.zero		2


//--------------------- .nv.info                  --------------------------
	.section	.nv.info,"",@"SHT_CUDA_INFO"
	.align	4


	//----- nvinfo : EIATTR_REGCOUNT
	.align		4
        /*0000*/ 	.byte	0x04, 0x2f
        /*0002*/ 	.short	(.L_2 - .L_1)
	.align		4
.L_1:
        /*0004*/ 	.word	index@(_Z11Insert_ElemPViPiS1_S0_S1_)
        /*0008*/ 	.word	0x00000010


	//----- nvinfo : EIATTR_FRAME_SIZE
	.align		4
.L_2:
        /*000c*/ 	.byte	0x04, 0x11
        /*000e*/ 	.short	(.L_4 - .L_3)
	.align		4
.L_3:
        /*0010*/ 	.word	index@(_Z11Insert_ElemPViPiS1_S0_S1_)
        /*0014*/ 	.word	0x00000000


	//----- nvinfo : EIATTR_REGCOUNT
	.align		4
.L_4:
        /*0018*/ 	.byte	0x04, 0x2f
        /*001a*/ 	.short	(.L_6 - .L_5)
	.align		4
.L_5:
        /*001c*/ 	.word	index@(_Z8Del_ElemPViS0_S0_S0_S0_)
        /*0020*/ 	.word	0x0000001e


	//----- nvinfo : EIATTR_FRAME_SIZE
	.align		4
.L_6:
        /*0024*/ 	.byte	0x04, 0x11
        /*0026*/ 	.short	(.L_8 - .L_7)
	.align		4
.L_7:
        /*0028*/ 	.word	index@(_Z8Del_ElemPViS0_S0_S0_S0_)
        /*002c*/ 	.word	0x00000008


	//----- nvinfo : EIATTR_REGCOUNT
	.align		4
.L_8:
        /*0030*/ 	.byte	0x04, 0x2f
        /*0032*/ 	.short	(.L_10 - .L_9)
	.align		4
.L_9:
        /*0034*/ 	.word	index@(_Z10setLockVarPiS_S_)
        /*0038*/ 	.word	0x0000000c


	//----- nvinfo : EIATTR_FRAME_SIZE
	.align		4
.L_10:
        /*003c*/ 	.byte	0x04, 0x11
        /*003e*/ 	.short	(.L_12 - .L_11)
	.align		4
.L_11:
        /*0040*/ 	.word	index@(_Z10setLockVarPiS_S_)
        /*0044*/ 	.word	0x00000000


	//----- nvinfo : EIATTR_MIN_STACK_SIZE
	.align		4
.L_12:
        /*0048*/ 	.byte	0x04, 0x12
        /*004a*/ 	.short	(.L_14 - .L_13)
	.align		4
.L_13:
        /*004c*/ 	.word	index@(_Z10setLockVarPiS_S_)
        /*0050*/ 	.word	0x00000000


	//----- nvinfo : EIATTR_MIN_STACK_SIZE
	.align		4
.L_14:
        /*0054*/ 	.byte	0x04, 0x12
        /*0056*/ 	.short	(.L_16 - .L_15)
	.align		4
.L_15:
        /*0058*/ 	.word	index@(_Z8Del_ElemPViS0_S0_S0_S0_)
        /*005c*/ 	.word	0x00000008


	//----- nvinfo : EIATTR_MIN_STACK_SIZE
	.align		4
.L_16:
        /*0060*/ 	.byte	0x04, 0x12
        /*0062*/ 	.short	(.L_18 - .L_17)
	.align		4
.L_17:
        /*0064*/ 	.word	index@(_Z11Insert_ElemPViPiS1_S0_S1_)
        /*0068*/ 	.word	0x00000000
.L_18:


//--------------------- .nv.compat                --------------------------
	.section	.nv.compat,"",@"SHT_CUDA_COMPAT_INFO"
	.align	4
        /*0000*/ 	.byte	0x02, 0x09, 0x00, 0x00, 0x02, 0x02, 0x01, 0x00, 0x02, 0x05, 0x05, 0x00, 0x03, 0x07, 0x01, 0x01
        /*0010*/ 	.byte	0x02, 0x03, 0x00, 0x00, 0x02, 0x06, 0x01, 0x00, 0x04, 0x0b, 0x08, 0x00, 0x09, 0x00, 0x00, 0x00
        /*0020*/ 	.byte	0x00, 0x00, 0x00, 0x00


//--------------------- .nv.info._Z10setLockVarPiS_S_ --------------------------
	.section	.nv.info._Z10setLockVarPiS_S_,"",@"SHT_CUDA_INFO"
	.sectionflags	@""
	.align	4


	//----- nvinfo : EIATTR_CUDA_API_VERSION
	.align		4
        /*0000*/ 	.byte	0x04, 0x37
        /*0002*/ 	.short	(.L_20 - .L_19)
.L_19:
        /*0004*/ 	.word	0x00000082


	//----- nvinfo : EIATTR_KPARAM_INFO
	.align		4
.L_20:
        /*0008*/ 	.byte	0x04, 0x17
        /*000a*/ 	.short	(.L_22 - .L_21)
.L_21:
        /*000c*/ 	.word	0x00000000
        /*0010*/ 	.short	0x0002
        /*0012*/ 	.short	0x0010
        /*0014*/ 	.byte	0x00, 0xf5, 0x21, 0x00


	//----- nvinfo : EIATTR_KPARAM_INFO
	.align		4
.L_22:
        /*0018*/ 	.byte	0x04, 0x17
        /*001a*/ 	.short	(.L_24 - .L_23)
.L_23:
        /*001c*/ 	.word	0x00000000
        /*0020*/ 	.short	0x0001
        /*0022*/ 	.short	0x0008
        /*0024*/ 	.byte	0x00, 0xf5, 0x21, 0x00


	//----- nvinfo : EIATTR_KPARAM_INFO
	.align		4
.L_24:
        /*0028*/ 	.byte	0x04, 0x17
        /*002a*/ 	.short	(.L_26 - .L_25)
.L_25:
        /*002c*/ 	.word	0x00000000
        /*0030*/ 	.short	0x0000
        /*0032*/ 	.short	0x0000
        /*0034*/ 	.byte	0x00, 0xf5, 0x21, 0x00


	//----- nvinfo : EIATTR_SPARSE_MMA_MASK
	.align		4
.L_26:
        /*0038*/ 	.byte	0x03, 0x50
        /*003a*/ 	.short	0x0000


	//----- nvinfo : EIATTR_MAXREG_COUNT
	.align		4
        /*003c*/ 	.byte	0x03, 0x1b
        /*003e*/ 	.short	0x00ff


	//----- nvinfo : EIATTR_MERCURY_ISA_VERSION
	.align		4
        /*0040*/ 	.byte	0x03, 0x5f
        /*0042*/ 	.short	0x0101


	//----- nvinfo : EIATTR_VRC_CTA_INIT_COUNT
	.align		4
        /*0044*/ 	.byte	0x02, 0x4a
	.zero		1
	.zero		1


	//----- nvinfo : EIATTR_EXIT_INSTR_OFFSETS
	.align		4
        /*0048*/ 	.byte	0x04, 0x1c
        /*004a*/ 	.short	(.L_28 - .L_27)


	//   ....[0]....
.L_27:
        /*004c*/ 	.word	0x00000090


	//   ....[1]....
        /*0050*/ 	.word	0x00000110


	//----- nvinfo : EIATTR_CBANK_PARAM_SIZE
	.align		4
.L_28:
        /*0054*/ 	.byte	0x03, 0x19
        /*0056*/ 	.short	0x0018


	//----- nvinfo : EIATTR_PARAM_CBANK
	.align		4
        /*0058*/ 	.byte	0x04, 0x0a
        /*005a*/ 	.short	(.L_30 - .L_29)
	.align		4
.L_29:
        /*005c*/ 	.word	index@(.nv.constant0._Z10setLockVarPiS_S_)
        /*0060*/ 	.short	0x0380
        /*0062*/ 	.short	0x0018


	//----- nvinfo : EIATTR_SW_WAR
	.align		4
.L_30:
        /*0064*/ 	.byte	0x04, 0x36
        /*0066*/ 	.short	(.L_32 - .L_31)
.L_31:
        /*0068*/ 	.word	0x00000008
.L_32:


//--------------------- .nv.info._Z8Del_ElemPViS0_S0_S0_S0_ --------------------------
	.section	.nv.info._Z8Del_ElemPViS0_S0_S0_S0_,"",@"SHT_CUDA_INFO"
	.sectionflags	@""
	.align	4


	//----- nvinfo : EIATTR_CUDA_API_VERSION
	.align		4
        /*0000*/ 	.byte	0x04, 0x37
        /*0002*/ 	.short	(.L_34 - .L_33)
.L_33:
        /*0004*/ 	.word	0x00000082


	//----- nvinfo : EIATTR_KPARAM_INFO
	.align		4
.L_34:
        /*0008*/ 	.byte	0x04, 0x17
        /*000a*/ 	.short	(.L_36 - .L_35)
.L_35:
        /*000c*/ 	.word	0x00000000
        /*0010*/ 	.short	0x0004
        /*0012*/ 	.short	0x0020
        /*0014*/ 	.byte	0x00, 0xf5, 0x21, 0x00


	//----- nvinfo : EIATTR_KPARAM_INFO
	.align		4
.L_36:
        /*0018*/ 	.byte	0x04, 0x17
        /*001a*/ 	.short	(.L_38 - .L_37)
.L_37:
        /*001c*/ 	.word	0x00000000
        /*0020*/ 	.short	0x0003
        /*0022*/ 	.short	0x0018
        /*0024*/ 	.byte	0x00, 0xf5, 0x21, 0x00


	//----- nvinfo : EIATTR_KPARAM_INFO
	.align		4
.L_38:
        /*0028*/ 	.byte	0x04, 0x17
        /*002a*/ 	.short	(.L_40 - .L_39)
.L_39:
        /*002c*/ 	.word	0x00000000
        /*0030*/ 	.short	0x0002
        /*0032*/ 	.short	0x0010
        /*0034*/ 	.byte	0x00, 0xf5, 0x21, 0x00


	//----- nvinfo : EIATTR_KPARAM_INFO
	.align		4
.L_40:
        /*0038*/ 	.byte	0x04, 0x17
        /*003a*/ 	.short	(.L_42 - .L_41)
.L_41:
        /*003c*/ 	.word	0x00000000
        /*0040*/ 	.short	0x0001
        /*0042*/ 	.short	0x0008
        /*0044*/ 	.byte	0x00, 0xf5, 0x21, 0x00


	//----- nvinfo : EIATTR_KPARAM_INFO
	.align		4
.L_42:
        /*0048*/ 	.byte	0x04, 0x17
        /*004a*/ 	.short	(.L_44 - .L_43)
.L_43:
        /*004c*/ 	.word	0x00000000
        /*0050*/ 	.short	0x0000
        /*0052*/ 	.short	0x0000
        /*0054*/ 	.byte	0x00, 0xf5, 0x21, 0x00


	//----- nvinfo : EIATTR_SPARSE_MMA_MASK
	.align		4
.L_44:
        /*0058*/ 	.byte	0x03, 0x50
        /*005a*/ 	.short	0x0000


	//----- nvinfo : EIATTR_MAXREG_COUNT
	.align		4
        /*005c*/ 	.byte	0x03, 0x1b
        /*005e*/ 	.short	0x00ff


	//----- nvinfo : EIATTR_EXTERNS
	.align		4
        /*0060*/ 	.byte	0x04, 0x0f
        /*0062*/ 	.short	(.L_46 - .L_45)


	//   ....[0]....
	.align		4
.L_45:
        /*0064*/ 	.word	index@(vprintf)


	//----- nvinfo : EIATTR_MERCURY_ISA_VERSION
	.align		4
.L_46:
        /*0068*/ 	.byte	0x03, 0x5f
        /*006a*/ 	.short	0x0101


	//----- nvinfo : EIATTR_VRC_CTA_INIT_COUNT
	.align		4
        /*006c*/ 	.byte	0x02, 0x4a
	.zero		1
	.zero		1


	//----- nvinfo : EIATTR_SYSCALL_OFFSETS
	.align		4
        /*0070*/ 	.byte	0x04, 0x46
        /*0072*/ 	.short	(.L_48 - .L_47)


	//   ....[0]....
.L_47:
        /*0074*/ 	.word	0x00000300


	//----- nvinfo : EIATTR_EXIT_INSTR_OFFSETS
	.align		4
.L_48:
        /*0078*/ 	.byte	0x04, 0x1c
        /*007a*/ 	.short	(.L_50 - .L_49)


	//   ....[0]....
.L_49:
        /*007c*/ 	.word	0x000000e0


	//   ....[1]....
        /*0080*/ 	.word	0x000008b0


	//----- nvinfo : EIATTR_CRS_STACK_SIZE
	.align		4
.L_50:
        /*0084*/ 	.byte	0x04, 0x1e
        /*0086*/ 	.short	(.L_52 - .L_51)
.L_51:
        /*0088*/ 	.word	0x00000000


	//----- nvinfo : EIATTR_CBANK_PARAM_SIZE
	.align		4
.L_52:
        /*008c*/ 	.byte	0x03, 0x19
        /*008e*/ 	.short	0x0028


	//----- nvinfo : EIATTR_PARAM_CBANK
	.align		4
        /*0090*/ 	.byte	0x04, 0x0a
        /*0092*/ 	.short	(.L_54 - .L_53)
	.align		4
.L_53:
        /*0094*/ 	.word	index@(.nv.constant0._Z8Del_ElemPViS0_S0_S0_S0_)
        /*0098*/ 	.short	0x0380
        /*009a*/ 	.short	0x0028


	//----- nvinfo : EIATTR_SW_WAR
	.align		4
.L_54:
        /*009c*/ 	.byte	0x04, 0x36
        /*009e*/ 	.short	(.L_56 - .L_55)
.L_55:
        /*00a0*/ 	.word	0x00000008
.L_56:


//--------------------- .nv.info._Z11Insert_ElemPViPiS1_S0_S1_ --------------------------
	.section	.nv.info._Z11Insert_ElemPViPiS1_S0_S1_,"",@"SHT_CUDA_INFO"
	.sectionflags	@""
	.align	4


	//----- nvinfo : EIATTR_CUDA_API_VERSION
	.align		4
        /*0000*/ 	.byte	0x04, 0x37
        /*0002*/ 	.short	(.L_58 - .L_57)
.L_57:
        /*0004*/ 	.word	0x00000082


	//----- nvinfo : EIATTR_KPARAM_INFO
	.align		4
.L_58:
        /*0008*/ 	.byte	0x04, 0x17
        /*000a*/ 	.short	(.L_60 - .L_59)
.L_59:
        /*000c*/ 	.word	0x00000000
        /*0010*/ 	.short	0x0004
        /*0012*/ 	.short	0x0020
        /*0014*/ 	.byte	0x00, 0xf5, 0x21, 0x00


	//----- nvinfo : EIATTR_KPARAM_INFO
	.align		4
.L_60:
        /*0018*/ 	.byte	0x04, 0x17
        /*001a*/ 	.short	(.L_62 - .L_61)
.L_61:
        /*001c*/ 	.word	0x00000000
        /*0020*/ 	.short	0x0003
        /*0022*/ 	.short	0x0018
        /*0024*/ 	.byte	0x00, 0xf5, 0x21, 0x00


	//----- nvinfo : EIATTR_KPARAM_INFO
	.align		4
.L_62:
        /*0028*/ 	.byte	0x04, 0x17
        /*002a*/ 	.short	(.L_64 - .L_63)
.L_63:
        /*002c*/ 	.word	0x00000000
        /*0030*/ 	.short	0x0002
        /*0032*/ 	.short	0x0010
        /*0034*/ 	.byte	0x00, 0xf5, 0x21, 0x00


	//----- nvinfo : EIATTR_KPARAM_INFO
	.align		4
.L_64:
        /*0038*/ 	.byte	0x04, 0x17
        /*003a*/ 	.short	(.L_66 - .L_65)
.L_65:
        /*003c*/ 	.word	0x00000000
        /*0040*/ 	.short	0x0001
        /*0042*/ 	.short	0x0008
        /*0044*/ 	.byte	0x00, 0xf5, 0x21, 0x00


	//----- nvinfo : EIATTR_KPARAM_INFO
	.align		4
.L_66:
        /*0048*/ 	.byte	0x04, 0x17
        /*004a*/ 	.short	(.L_68 - .L_67)
.L_67:
        /*004c*/ 	.word	0x00000000
        /*0050*/ 	.short	0x0000
        /*0052*/ 	.short	0x0000
        /*0054*/ 	.byte	0x00, 0xf5, 0x21, 0x00


	//----- nvinfo : EIATTR_SPARSE_MMA_MASK
	.align		4
.L_68:
        /*0058*/ 	.byte	0x03, 0x50
        /*005a*/ 	.short	0x0000


	//----- nvinfo : EIATTR_MAXREG_COUNT
	.align		4
        /*005c*/ 	.byte	0x03, 0x1b
        /*005e*/ 	.short	0x00ff


	//----- nvinfo : EIATTR_MERCURY_ISA_VERSION
	.align		4
        /*0060*/ 	.byte	0x03, 0x5f
        /*0062*/ 	.short	0x0101


	//----- nvinfo : EIATTR_VRC_CTA_INIT_COUNT
	.align		4
        /*0064*/ 	.byte	0x02, 0x4a
	.zero		1
	.zero		1


	//----- nvinfo : EIATTR_EXIT_INSTR_OFFSETS
	.align		4
        /*0068*/ 	.byte	0x04, 0x1c
        /*006a*/ 	.short	(.L_70 - .L_69)


	//   ....[0]....
.L_69:
        /*006c*/ 	.word	0x00000090


	//   ....[1]....
        /*0070*/ 	.word	0x000003d0


	//   ....[2]....
        /*0074*/ 	.word	0x00000420


	//----- nvinfo : EIATTR_CRS_STACK_SIZE
	.align		4
.L_70:
        /*0078*/ 	.byte	0x04, 0x1e
        /*007a*/ 	.short	(.L_72 - .L_71)
.L_71:
        /*007c*/ 	.word	0x00000000


	//----- nvinfo : EIATTR_CBANK_PARAM_SIZE
	.align		4
.L_72:
        /*0080*/ 	.byte	0x03, 0x19
        /*0082*/ 	.short	0x0028


	//----- nvinfo : EIATTR_PARAM_CBANK
	.align		4
        /*0084*/ 	.byte	0x04, 0x0a
        /*0086*/ 	.short	(.L_74 - .L_73)
	.align		4
.L_73:
        /*0088*/ 	.word	index@(.nv.constant0._Z11Insert_ElemPViPiS1_S0_S1_)
        /*008c*/ 	.short	0x0380
        /*008e*/ 	.short	0x0028


	//----- nvinfo : EIATTR_SW_WAR
	.align		4
.L_74:
        /*0090*/ 	.byte	0x04, 0x36
        /*0092*/ 	.short	(.L_76 - .L_75)
.L_75:
        /*0094*/ 	.word	0x00000008
.L_76:


//--------------------- .nv.callgraph             --------------------------
	.section	.nv.callgraph,"",@"SHT_CUDA_CALLGRAPH"
	.align	4
	.sectionentsize	8
	.align		4
        /*0000*/ 	.word	0x00000000
	.align		4
        /*0004*/ 	.word	0xffffffff
	.align		4
        /*0008*/ 	.word	index@(_Z8Del_ElemPViS0_S0_S0_S0_)
	.align		4
        /*000c*/ 	.word	index@(vprintf)
	.align		4
        /*0010*/ 	.word	0x00000000
	.align		4
        /*0014*/ 	.word	0xfffffffe
	.align		4
        /*0018*/ 	.word	0x00000000
	.align		4
        /*001c*/ 	.word	0xfffffffd
	.align		4
        /*0020*/ 	.word	0x00000000
	.align		4
        /*0024*/ 	.word	0xfffffffc


//--------------------- .nv.constant4             --------------------------
	.section	.nv.constant4,"a",@progbits
	.align	8
	.align		8
.nv.constant4:
        /*0000*/ 	.dword	$str
	.align		8
        /*0008*/ 	.dword	vprintf


//--------------------- .text._Z10setLockVarPiS_S_ --------------------------
	.section	.text._Z10setLockVarPiS_S_,"ax",@progbits
	.align	128
        .global         _Z10setLockVarPiS_S_
        .type           _Z10setLockVarPiS_S_,@function
        .size           _Z10setLockVarPiS_S_,(.L_x_23 - _Z10setLockVarPiS_S_)
        .other          _Z10setLockVarPiS_S_,@"STO_CUDA_ENTRY STV_DEFAULT"
_Z10setLockVarPiS_S_:
.text._Z10setLockVarPiS_S_:
[----:B------:R-:W-:Y:S08]  /*0000*/  LDC R1, c[0x0][0x37c] ;  /* 0x0000df00ff017b82 */ /* 0x000ff00000000800 */
[----:B------:R-:W0:Y:S01]  /*0010*/  LDC.64 R2, c[0x0][0x390] ;  /* 0x0000e400ff027b82 */ /* 0x000e220000000a00 */
[----:B------:R-:W0:Y:S02]  /*0020*/  LDCU.64 UR4, c[0x0][0x358] ;  /* 0x00006b00ff0477ac */ /* 0x000e240008000a00 */
[----:B0-----:R-:W2:Y:S05]  /*0030*/  LDG.E R3, desc[UR4][R2.64] ;  /* 0x0000000402037981 */ /* 0x001eaa000c1e1900 */
[----:B------:R-:W0:Y:S01]  /*0040*/  S2UR UR6, SR_CTAID.X ;  /* 0x00000000000679c3 */ /* 0x000e220000002500 */
[----:B------:R-:W0:Y:S07]  /*0050*/  S2R R5, SR_TID.X ;  /* 0x0000000000057919 */ /* 0x000e2e0000002100 */
[----:B------:R-:W0:Y:S02]  /*0060*/  LDC R0, c[0x0][0x360] ;  /* 0x0000d800ff007b82 */ /* 0x000e240000000800 */
[----:B0-----:R-:W-:-:S05]  /*0070*/  IMAD R0, R0, UR6, R5 ;  /* 0x0000000600007c24 */ /* 0x001fca000f8e0205 */
[----:B--2---:R-:W-:-:S13]  /*0080*/  ISETP.GE.AND P0, PT, R0, R3, PT ;  /* 0x000000030000720c */ /* 0x004fda0003f06270 */
[----:B------:R-:W-:Y:S05]  /*0090*/  @P0 EXIT ;  /* 0x000000000000094d */ /* 0x000fea0003800000 */
[----:B------:R-:W0:Y:S08]  /*00a0*/  LDC.64 R2, c[0x0][0x380] ;  /* 0x0000e000ff027b82 */ /* 0x000e300000000a00 */
[----:B------:R-:W1:Y:S01]  /*00b0*/  LDC.64 R4, c[0x0][0x388] ;  /* 0x0000e200ff047b82 */ /* 0x000e620000000a00 */
[----:B0-----:R-:W2:Y:S01]  /*00c0*/  LDG.E R3, desc[UR4][R2.64] ;  /* 0x0000000402037981 */ /* 0x001ea2000c1e1900 */
[----:B------:R-:W-:Y:S01]  /*00d0*/  HFMA2 R9, -RZ, RZ, 0, 5.9604644775390625e-08 ;  /* 0x00000001ff097431 */ /* 0x000fe200000001ff */
[----:B--2---:R-:W-:-:S05]  /*00e0*/  IADD3 R7, PT, PT, R0, R3, RZ ;  /* 0x0000000300077210 */ /* 0x004fca0007ffe0ff */
[----:B-1----:R-:W-:-:S05]  /*00f0*/  IMAD.WIDE R4, R7, 0x4, R4 ;  /* 0x0000000407047825 */ /* 0x002fca00078e0204 */
[----:B------:R-:W-:Y:S01]  /*0100*/  STG.E desc[UR4][R4.64], R9 ;  /* 0x0000000904007986 */ /* 0x000fe2000c101904 */
[----:B------:R-:W-:Y:S05]  /*0110*/  EXIT ;  /* 0x000000000000794d */ /* 0x000fea0003800000 */
.L_x_0:
[----:B------:R-:W-:-:S00]  /*0120*/  BRA `(.L_x_0) ;  /* 0xfffffffc00fc7947 */ /* 0x000fc0000383ffff */
[----:B------:R-:W-:-:S00]  /*0130*/  NOP ;  /* 0x0000000000007918 */ /* 0x000fc00000000000 */
        /* <DEDUP_REMOVED lines=12> */
.L_x_23:


//--------------------- .text._Z8Del_ElemPViS0_S0_S0_S0_ --------------------------
	.section	.text._Z8Del_ElemPViS0_S0_S0_S0_,"ax",@progbits
	.align	128
        .global         _Z8Del_ElemPViS0_S0_S0_S0_
        .type           _Z8Del_ElemPViS0_S0_S0_S0_,@function
        .size           _Z8Del_ElemPViS0_S0_S0_S0_,(.L_x_24 - _Z8Del_ElemPViS0_S0_S0_S0_)
        .other          _Z8Del_ElemPViS0_S0_S0_S0_,@"STO_CUDA_ENTRY STV_DEFAULT"
_Z8Del_ElemPViS0_S0_S0_S0_:
.text._Z8Del_ElemPViS0_S0_S0_S0_:
[----:B------:R-:W0:Y:S08]  /*0000*/  LDC R1, c[0x0][0x37c] ;  /* 0x0000df00ff017b82 */ /* 0x000e300000000800 */
[----:B------:R-:W1:Y:S01]  /*0010*/  LDC.64 R4, c[0x0][0x398] ;  /* 0x0000e600ff047b82 */ /* 0x000e620000000a00 */
[----:B------:R-:W1:Y:S01]  /*0020*/  LDCU.64 UR36, c[0x0][0x358] ;  /* 0x00006b00ff2477ac */ /* 0x000e620008000a00 */
[----:B0-----:R-:W-:Y:S01]  /*0030*/  VIADD R1, R1, 0xfffffff8 ;  /* 0xfffffff801017836 */ /* 0x001fe20000000000 */
[----:B-1----:R-:W2:Y:S01]  /*0040*/  LDG.E.STRONG.SYS R5, desc[UR36][R4.64] ;  /* 0x0000002404057981 */ /* 0x002ea2000c1f5900 */
[----:B------:R-:W0:Y:S04]  /*0050*/  LDCU UR5, c[0x0][0x2fc] ;  /* 0x00005f80ff0577ac */ /* 0x000e280008000800 */
[----:B------:R-:W1:Y:S01]  /*0060*/  S2UR UR6, SR_CTAID.X ;  /* 0x00000000000679c3 */ /* 0x000e620000002500 */
[----:B------:R-:W1:Y:S01]  /*0070*/  S2R R3, SR_TID.X ;  /* 0x0000000000037919 */ /* 0x000e620000002100 */
[----:B------:R-:W3:Y:S06]  /*0080*/  LDCU UR4, c[0x0][0x2f8] ;  /* 0x00005f00ff0477ac */ /* 0x000eec0008000800 */
[----:B------:R-:W1:Y:S01]  /*0090*/  LDC R0, c[0x0][0x360] ;  /* 0x0000d800ff007b82 */ /* 0x000e620000000800 */
[----:B---3--:R-:W-:-:S05]  /*00a0*/  IADD3 R22, P1, PT, R1, UR4, RZ ;  /* 0x0000000401167c10 */ /* 0x008fca000ff3e0ff */
[----:B0-----:R-:W-:Y:S02]  /*00b0*/  IMAD.X R2, RZ, RZ, UR5, P1 ;  /* 0x00000005ff027e24 */ /* 0x001fe400088e06ff */
[----:B-1----:R-:W-:-:S05]  /*00c0*/  IMAD R0, R0, UR6, R3 ;  /* 0x0000000600007c24 */ /* 0x002fca000f8e0203 */
[----:B--2---:R-:W-:-:S13]  /*00d0*/  ISETP.GE.AND P0, PT, R0, R5, PT ;  /* 0x000000050000720c */ /* 0x004fda0003f06270 */
[----:B------:R-:W-:Y:S05]  /*00e0*/  @P0 EXIT ;  /* 0x000000000000094d */ /* 0x000fea0003800000 */
[----:B------:R-:W-:Y:S01]  /*00f0*/  CS2R R26, SRZ ;  /* 0x00000000001a7805 */ /* 0x000fe2000001ff00 */
[----:B------:R-:W-:-:S07]  /*0100*/  IMAD.MOV.U32 R25, RZ, RZ, RZ ;  /* 0x000000ffff197224 */ /* 0x000fce00078e00ff */
.L_x_14:
[----:B0-----:R-:W0:Y:S01]  /*0110*/  LDC.64 R18, c[0x0][0x390] ;  /* 0x0000e400ff127b82 */ /* 0x001e220000000a00 */
[----:B------:R-:W-:Y:S05]  /*0120*/  YIELD ;  /* 0x0000000000007946 */ /* 0x000fea0003800000 */
[----:B-1-3--:R-:W-:Y:S01]  /*0130*/  HFMA2 R5, -RZ, RZ, 0, 5.9604644775390625e-08 ;  /* 0x00000001ff057431 */ /* 0x00afe200000001ff */
[----:B------:R-:W-:Y:S01]  /*0140*/  BSSY B0, `(.L_x_1) ;  /* 0x0000007000007945 */ /* 0x000fe20003800000 */
[----:B0-----:R-:W-:-:S07]  /*0150*/  IMAD.WIDE R18, R26, 0x4, R18 ;  /* 0x000000041a127825 */ /* 0x001fce00078e0212 */
.L_x_2:
[----:B------:R-:W-:Y:S01]  /*0160*/  IMAD.MOV.U32 R4, RZ, RZ, RZ ;  /* 0x000000ffff047224 */ /* 0x000fe200078e00ff */
[----:B------:R-:W-:Y:S05]  /*0170*/  YIELD ;  /* 0x0000000000007946 */ /* 0x000fea0003800000 */
[----:B------:R-:W2:Y:S02]  /*0180*/  ATOMG.E.CAS.STRONG.GPU PT, R24, [R18], R4, R5 ;  /* 0x00000004121873a9 */ /* 0x000ea400001ee105 */
[----:B--2---:R-:W-:-:S13]  /*0190*/  ISETP.NE.AND P0, PT, R24, RZ, PT ;  /* 0x000000ff1800720c */ /* 0x004fda0003f05270 */
[----:B------:R-:W-:Y:S05]  /*01a0*/  @P0 BRA `(.L_x_2) ;  /* 0xfffffffc00ec0947 */ /* 0x000fea000383ffff */
[----:B------:R-:W-:Y:S05]  /*01b0*/  BSYNC B0 ;  /* 0x0000000000007941 */ /* 0x000fea0003800000 */
.L_x_1:
[----:B------:R-:W0:Y:S01]  /*01c0*/  LDCU.64 UR4, c[0x0][0x380] ;  /* 0x00007000ff0477ac */ /* 0x000e220008000a00 */
[----:B------:R-:W-:Y:S01]  /*01d0*/  ISETP.NE.AND P0, PT, R27, RZ, PT ;  /* 0x000000ff1b00720c */ /* 0x000fe20003f05270 */
[----:B------:R-:W-:Y:S01]  /*01e0*/  BSSY.RECONVERGENT B6, `(.L_x_3) ;  /* 0x0000022000067945 */ /* 0x000fe20003800200 */
[----:B0-----:R-:W-:Y:S01]  /*01f0*/  MOV R5, UR5 ;  /* 0x0000000500057c02 */ /* 0x001fe20008000f00 */
[----:B------:R-:W-:-:S04]  /*0200*/  IMAD.U32 R4, RZ, RZ, UR4 ;  /* 0x00000004ff047e24 */ /* 0x000fc8000f8e00ff */
[----:B------:R-:W-:-:S06]  /*0210*/  IMAD.WIDE R16, R25, 0x4, R4 ;  /* 0x0000000419107825 */ /* 0x000fcc00078e0204 */
[----:B------:R-:W-:Y:S05]  /*0220*/  @P0 BRA `(.L_x_4) ;  /* 0x0000000000740947 */ /* 0x000fea0003800000 */
[----:B------:R-:W0:Y:S01]  /*0230*/  LDC.64 R10, c[0x0][0x388] ;  /* 0x0000e200ff0a7b82 */ /* 0x000e220000000a00 */
[----:B------:R-:W-:Y:S01]  /*0240*/  IMAD.MOV.U32 R23, RZ, RZ, 0x14 ;  /* 0x00000014ff177424 */ /* 0x000fe200078e00ff */
[----:B------:R-:W-:Y:S01]  /*0250*/  MOV R8, 0x8 ;  /* 0x0000000800087802 */ /* 0x000fe20000000f00 */
[----:B------:R-:W1:Y:S04]  /*0260*/  LDCU.64 UR4, c[0x4][URZ] ;  /* 0x01000000ff0477ac */ /* 0x000e680008000a00 */
[----:B0-----:R0:W5:Y:S04]  /*0270*/  ATOMG.E.DEC.STRONG.GPU PT, R23, desc[UR36][R10.64], R23 ;  /* 0x800000170a1779a8 */ /* 0x001168000a1ef124 */
[----:B------:R-:W2:Y:S01]  /*0280*/  LDG.E.STRONG.SYS R0, desc[UR36][R16.64] ;  /* 0x0000002410007981 */ /* 0x000ea2000c1f5900 */
[----:B------:R-:W3:Y:S01]  /*0290*/  LDC.64 R8, c[0x4][R8] ;  /* 0x0100000008087b82 */ /* 0x000ee20000000a00 */
[----:B-1----:R-:W-:Y:S01]  /*02a0*/  IMAD.U32 R4, RZ, RZ, UR4 ;  /* 0x00000004ff047e24 */ /* 0x002fe2000f8e00ff */
[----:B------:R-:W-:Y:S01]  /*02b0*/  MOV R5, UR5 ;  /* 0x0000000500057c02 */ /* 0x000fe20008000f00 */
[----:B------:R-:W-:-:S02]  /*02c0*/  IMAD.MOV.U32 R6, RZ, RZ, R22 ;  /* 0x000000ffff067224 */ /* 0x000fc400078e0016 */
[----:B------:R-:W-:Y:S01]  /*02d0*/  IMAD.MOV.U32 R7, RZ, RZ, R2 ;  /* 0x000000ffff077224 */ /* 0x000fe200078e0002 */
[----:B--23--:R0:W-:Y:S06]  /*02e0*/  STL [R1], R0 ;  /* 0x0000000001007387 */ /* 0x00c1ec0000100800 */
[----:B------:R-:W-:-:S07]  /*02f0*/  LEPC R20, `(.L_x_5) ;  /* 0x000000001014794e */ /* 0x000fce0000000000 */
[----:B0----5:R-:W-:Y:S05]  /*0300*/  CALL.ABS.NOINC R8 ;  /* 0x0000000008007343 */ /* 0x021fea0003c00000 */
.L_x_5:
[----:B------:R-:W0:Y:S02]  /*0310*/  LDCU.64 UR4, c[0x0][0x380] ;  /* 0x00007000ff0477ac */ /* 0x000e240008000a00 */
[----:B0-----:R-:W-:Y:S01]  /*0320*/  MOV R4, UR4 ;  /* 0x0000000400047c02 */ /* 0x001fe20008000f00 */
[----:B------:R-:W-:-:S04]  /*0330*/  IMAD.U32 R5, RZ, RZ, UR5 ;  /* 0x00000005ff057e24 */ /* 0x000fc8000f8e00ff */
[----:B------:R-:W-:-:S06]  /*0340*/  IMAD.WIDE R6, R23, 0x4, R4 ;  /* 0x0000000417067825 */ /* 0x000fcc00078e0204 */
[----:B------:R-:W2:Y:S04]  /*0350*/  LDG.E.STRONG.SYS R7, desc[UR36][R6.64+-0x4] ;  /* 0xfffffc2406077981 */ /* 0x000ea8000c1f5900 */
[----:B--2---:R0:W-:Y:S01]  /*0360*/  STG.E.STRONG.SYS desc[UR36][R16.64], R7 ;  /* 0x0000000710007986 */ /* 0x0041e2000c115924 */
[----:B------:R-:W-:Y:S01]  /*0370*/  @!PT LDS RZ, [RZ] ;  /* 0x00000000fffff984 */ /* 0x000fe20000000800 */
[----:B------:R-:W-:Y:S01]  /*0380*/  @!PT LDS RZ, [RZ] ;  /* 0x00000000fffff984 */ /* 0x000fe20000000800 */
[----:B------:R-:W-:Y:S01]  /*0390*/  @!PT LDS RZ, [RZ] ;  /* 0x00000000fffff984 */ /* 0x000fe20000000800 */
[----:B------:R-:W-:Y:S01]  /*03a0*/  @!PT LDS RZ, [RZ] ;  /* 0x00000000fffff984 */ /* 0x000fe20000000800 */
[----:B------:R-:W-:-:S00]  /*03b0*/  MEMBAR.ALL.CTA ;  /* 0x0000000000007992 */ /* 0x000fc00000008000 */
[----:B------:R-:W-:Y:S06]  /*03c0*/  MEMBAR.SC.GPU ;  /* 0x0000000000007992 */ /* 0x000fec0000002000 */
[----:B------:R-:W-:-:S00]  /*03d0*/  ERRBAR ;  /* 0x00000000000079ab */ /* 0x000fc00000000000 */
[----:B------:R-:W-:Y:S06]  /*03e0*/  CGAERRBAR ;  /* 0x00000000000075ab */ /* 0x000fec0000000000 */
[----:B------:R-:W-:Y:S01]  /*03f0*/  CCTL.IVALL ;  /* 0x00000000ff00798f */ /* 0x000fe20002000000 */
.L_x_4:
[----:B------:R-:W-:Y:S05]  /*0400*/  BSYNC.RECONVERGENT B6 ;  /* 0x0000000000067941 */ /* 0x000fea0003800200 */
.L_x_3:
[----:B------:R-:W-:Y:S01]  /*0410*/  ISETP.GE.AND P0, PT, R26, 0x2, PT ;  /* 0x000000021a00780c */ /* 0x000fe20003f06270 */
[----:B0-----:R-:W0:-:S12]  /*0420*/  LDC.64 R6, c[0x0][0x388] ;  /* 0x0000e200ff067b82 */ /* 0x001e180000000a00 */
[----:B------:R-:W1:Y:S01]  /*0430*/  @P0 LDC.64 R8, c[0x0][0x390] ;  /* 0x0000e400ff080b82 */ /* 0x000e620000000a00 */
[----:B------:R-:W-:-:S04]  /*0440*/  @P0 VIADD R3, R26, 0xfffffffe ;  /* 0xfffffffe1a030836 */ /* 0x000fc80000000000 */
[----:B-1----:R-:W-:-:S05]  /*0450*/  @P0 IMAD.WIDE.U32 R8, R3, 0x4, R8 ;  /* 0x0000000403080825 */ /* 0x002fca00078e0008 */
[----:B------:R1:W-:Y:S04]  /*0460*/  @P0 STG.E.STRONG.SYS desc[UR36][R8.64], RZ ;  /* 0x000000ff08000986 */ /* 0x0003e8000c115924 */
[----:B0-----:R-:W2:Y:S01]  /*0470*/  LDG.E.STRONG.SYS R10, desc[UR36][R6.64] ;  /* 0x00000024060a7981 */ /* 0x001ea2000c1f5900 */
[----:B------:R-:W-:Y:S01]  /*0480*/  SHF.L.U32 R0, R25, 0x1, RZ ;  /* 0x0000000119007819 */ /* 0x000fe200000006ff */
[----:B------:R-:W-:Y:S04]  /*0490*/  BSSY.RECONVERGENT B0, `(.L_x_6) ;  /* 0x000003e000007945 */ /* 0x000fe80003800200 */
[----:B------:R-:W-:-:S05]  /*04a0*/  VIADD R3, R0, 0x1 ;  /* 0x0000000100037836 */ /* 0x000fca0000000000 */
[----:B--2---:R-:W-:-:S13]  /*04b0*/  ISETP.GE.AND P0, PT, R3, R10, PT ;  /* 0x0000000a0300720c */ /* 0x004fda0003f06270 */
[----:B-1----:R-:W-:Y:S05]  /*04c0*/  @P0 BRA `(.L_x_7) ;  /* 0x0000000000d00947 */ /* 0x002fea0003800000 */
[----:B------:R-:W2:Y:S01]  /*04d0*/  LDG.E.STRONG.SYS R8, desc[UR36][R6.64] ;  /* 0x0000002406087981 */ /* 0x000ea2000c1f5900 */
[----:B------:R-:W-:Y:S01]  /*04e0*/  VIADD R10, R0, 0x2 ;  /* 0x00000002000a7836 */ /* 0x000fe20000000000 */
[----:B------:R-:W-:Y:S04]  /*04f0*/  BSSY.RELIABLE B1, `(.L_x_8) ;  /* 0x0000017000017945 */ /* 0x000fe80003800100 */
[----:B--2---:R-:W-:Y:S01]  /*0500*/  ISETP.GE.AND P0, PT, R10, R8, PT ;  /* 0x000000080a00720c */ /* 0x004fe20003f06270 */
[----:B------:R-:W-:-:S12]  /*0510*/  IMAD.WIDE R8, R25, 0x4, R16 ;  /* 0x0000000419087825 */ /* 0x000fd800078e0210 */
[----:B------:R-:W-:Y:S05]  /*0520*/  @P0 BRA `(.L_x_9) ;  /* 0x0000000000240947 */ /* 0x000fea0003800000 */
[----:B------:R-:W2:Y:S04]  /*0530*/  LDG.E.STRONG.SYS R0, desc[UR36][R16.64] ;  /* 0x0000002410007981 */ /* 0x000ea8000c1f5900 */
[----:B------:R-:W2:Y:S02]  /*0540*/  LDG.E.STRONG.SYS R11, desc[UR36][R8.64+0x8] ;  /* 0x00000824080b7981 */ /* 0x000ea4000c1f5900 */
[----:B--2---:R-:W-:-:S13]  /*0550*/  ISETP.GT.AND P0, PT, R0, R11, PT ;  /* 0x0000000b0000720c */ /* 0x004fda0003f04270 */
[----:B------:R-:W-:Y:S05]  /*0560*/  @!P0 BRA `(.L_x_9) ;  /* 0x0000000000148947 */ /* 0x000fea0003800000 */
[----:B------:R-:W2:Y:S04]  /*0570*/  LDG.E.STRONG.SYS R0, desc[UR36][R8.64+0x4] ;  /* 0x0000042408007981 */ /* 0x000ea8000c1f5900 */
[----:B------:R-:W2:Y:S02]  /*0580*/  LDG.E.STRONG.SYS R7, desc[UR36][R8.64+0x8] ;  /* 0x0000082408077981 */ /* 0x000ea4000c1f5900 */
[----:B--2---:R-:W-:-:S04]  /*0590*/  ISETP.GE.AND P0, PT, R0, R7, PT ;  /* 0x000000070000720c */ /* 0x004fc80003f06270 */
[----:B------:R-:W-:Y:S01]  /*05a0*/  SEL R3, R3, R10, !P0 ;  /* 0x0000000a03037207 */ /* 0x000fe20004000000 */
[----:B------:R-:W-:Y:S08]  /*05b0*/  BRA `(.L_x_10) ;  /* 0x00000000001c7947 */ /* 0x000ff00003800000 */
.L_x_9:
[----:B------:R-:W2:Y:S02]  /*05c0*/  LDG.E.STRONG.SYS R6, desc[UR36][R6.64] ;  /* 0x0000002406067981 */ /* 0x000ea4000c1f5900 */
[----:B--2---:R-:W-:-:S13]  /*05d0*/  ISETP.GE.AND P0, PT, R3, R6, PT ;  /* 0x000000060300720c */ /* 0x004fda0003f06270 */
[----:B------:R-:W-:Y:S05]  /*05e0*/  @P0 BRA `(.L_x_11) ;  /* 0x00000000001c0947 */ /* 0x000fea0003800000 */
[----:B------:R-:W2:Y:S04]  /*05f0*/  LDG.E.STRONG.SYS R0, desc[UR36][R16.64] ;  /* 0x0000002410007981 */ /* 0x000ea8000c1f5900 */
[----:B------:R-:W2:Y:S02]  /*0600*/  LDG.E.STRONG.SYS R9, desc[UR36][R8.64+0x4] ;  /* 0x0000042408097981 */ /* 0x000ea4000c1f5900 */
[----:B--2---:R-:W-:-:S13]  /*0610*/  ISETP.GT.AND P0, PT, R0, R9, PT ;  /* 0x000000090000720c */ /* 0x004fda0003f04270 */
[----:B------:R-:W-:Y:S05]  /*0620*/  @!P0 BRA `(.L_x_11) ;  /* 0x00000000000c8947 */ /* 0x000fea0003800000 */
.L_x_10:
[----:B------:R-:W-:-:S13]  /*0630*/  ISETP.NE.AND P0, PT, R3, -0x1, PT ;  /* 0xffffffff0300780c */ /* 0x000fda0003f05270 */
[----:B------:R-:W-:Y:S05]  /*0640*/  @P0 BREAK.RELIABLE B1 ;  /* 0x0000000000010942 */ /* 0x000fea0003800100 */
[----:B------:R-:W-:Y:S05]  /*0650*/  @P0 BRA `(.L_x_12) ;  /* 0x0000000000240947 */ /* 0x000fea0003800000 */
.L_x_11:
[----:B------:R-:W-:Y:S05]  /*0660*/  BSYNC.RELIABLE B1 ;  /* 0x0000000000017941 */ /* 0x000fea0003800100 */
.L_x_8:
[----:B------:R1:W-:Y:S01]  /*0670*/  STG.E.STRONG.SYS desc[UR36][R18.64], RZ ;  /* 0x000000ff12007986 */ /* 0x0003e2000c115924 */
[----:B------:R-:W-:-:S13]  /*0680*/  ISETP.GE.AND P0, PT, R26, 0x1, PT ;  /* 0x000000011a00780c */ /* 0x000fda0003f06270 */
[----:B-1----:R-:W-:Y:S05]  /*0690*/  @!P0 BRA `(.L_x_13) ;  /* 0x0000000000748947 */ /* 0x002fea0003800000 */
[----:B------:R-:W0:Y:S01]  /*06a0*/  LDC.64 R4, c[0x0][0x390] ;  /* 0x0000e400ff047b82 */ /* 0x000e220000000a00 */
[----:B------:R-:W-:-:S05]  /*06b0*/  IADD3 R3, PT, PT, R26, -0x1, RZ ;  /* 0xffffffff1a037810 */ /* 0x000fca0007ffe0ff */
[----:B0-----:R-:W-:-:S05]  /*06c0*/  IMAD.WIDE.U32 R4, R3, 0x4, R4 ;  /* 0x0000000403047825 */ /* 0x001fca00078e0004 */
[----:B------:R1:W-:Y:S01]  /*06d0*/  STG.E.STRONG.SYS desc[UR36][R4.64], RZ ;  /* 0x000000ff04007986 */ /* 0x0003e2000c115924 */
[----:B------:R-:W-:Y:S05]  /*06e0*/  BRA `(.L_x_13) ;  /* 0x0000000000607947 */ /* 0x000fea0003800000 */
.L_x_12:
[----:B------:R-:W-:-:S05]  /*06f0*/  IMAD.WIDE R4, R3, 0x4, R4 ;  /* 0x0000000403047825 */ /* 0x000fca00078e0204 */
[----:B------:R-:W2:Y:S04]  /*0700*/  LDG.E.STRONG.SYS R7, desc[UR36][R4.64] ;  /* 0x0000002404077981 */ /* 0x000ea8000c1f5900 */
[----:B------:R-:W3:Y:S01]  /*0710*/  LDG.E.STRONG.SYS R9, desc[UR36][R16.64] ;  /* 0x0000002410097981 */ /* 0x000ee2000c1f5900 */
[----:B------:R-:W-:-:S03]  /*0720*/  VIADD R26, R26, 0x1 ;  /* 0x000000011a1a7836 */ /* 0x000fc60000000000 */
[----:B---3--:R3:W-:Y:S04]  /*0730*/  STG.E.STRONG.SYS desc[UR36][R4.64], R9 ;  /* 0x0000000904007986 */ /* 0x0087e8000c115924 */
        /* <DEDUP_REMOVED lines=10> */
[----:B------:R-:W-:Y:S02]  /*07e0*/  HFMA2 R24, -RZ, RZ, 0, 5.9604644775390625e-08 ;  /* 0x00000001ff187431 */ /* 0x000fe400000001ff */
[----:B------:R-:W-:Y:S01]  /*07f0*/  IMAD.MOV.U32 R25, RZ, RZ, R3 ;  /* 0x000000ffff197224 */ /* 0x000fe200078e0003 */
[----:B------:R-:W-:Y:S06]  /*0800*/  BRA `(.L_x_13) ;  /* 0x0000000000187947 */ /* 0x000fec0003800000 */
.L_x_7:
[----:B------:R-:W-:Y:S01]  /*0810*/  ISETP.GE.AND P0, PT, R26, 0x1, PT ;  /* 0x000000011a00780c */ /* 0x000fe20003f06270 */
[----:B------:R0:W-:-:S12]  /*0820*/  STG.E.STRONG.SYS desc[UR36][R18.64], RZ ;  /* 0x000000ff12007986 */ /* 0x0001d8000c115924 */
[----:B------:R-:W1:Y:S01]  /*0830*/  @P0 LDC.64 R4, c[0x0][0x390] ;  /* 0x0000e400ff040b82 */ /* 0x000e620000000a00 */
[----:B------:R-:W-:-:S04]  /*0840*/  @P0 VIADD R3, R26, 0xffffffff ;  /* 0xffffffff1a030836 */ /* 0x000fc80000000000 */
[----:B-1----:R-:W-:-:S05]  /*0850*/  @P0 IMAD.WIDE.U32 R4, R3, 0x4, R4 ;  /* 0x0000000403040825 */ /* 0x002fca00078e0004 */
[----:B------:R0:W-:Y:S02]  /*0860*/  @P0 STG.E.STRONG.SYS desc[UR36][R4.64], RZ ;  /* 0x000000ff04000986 */ /* 0x0001e4000c115924 */
.L_x_13:
[----:B------:R-:W-:Y:S05]  /*0870*/  BSYNC.RECONVERGENT B0 ;  /* 0x0000000000007941 */ /* 0x000fea0003800200 */
.L_x_6:
[----:B------:R-:W-:Y:S02]  /*0880*/  ISETP.NE.AND P0, PT, R24, RZ, PT ;  /* 0x000000ff1800720c */ /* 0x000fe40003f05270 */
[----:B------:R-:W-:-:S11]  /*0890*/  IADD3 R27, PT, PT, R27, 0x1, RZ ;  /* 0x000000011b1b7810 */ /* 0x000fd60007ffe0ff */
[----:B------:R-:W-:Y:S05]  /*08a0*/  @P0 BRA `(.L_x_14) ;  /* 0xfffffff800180947 */ /* 0x000fea000383ffff */
[----:B------:R-:W-:Y:S05]  /*08b0*/  EXIT ;  /* 0x000000000000794d */ /* 0x000fea0003800000 */
.L_x_15:
        /* <DEDUP_REMOVED lines=12> */
.L_x_24:


//--------------------- .text._Z11Insert_ElemPViPiS1_S0_S1_ --------------------------
	.section	.text._Z11Insert_ElemPViPiS1_S0_S1_,"ax",@progbits
	.align	128
        .global         _Z11Insert_ElemPViPiS1_S0_S1_
        .type           _Z11Insert_ElemPViPiS1_S0_S1_,@function
        .size           _Z11Insert_ElemPViPiS1_S0_S1_,(.L_x_25 - _Z11Insert_ElemPViPiS1_S0_S1_)
        .other          _Z11Insert_ElemPViPiS1_S0_S1_,@"STO_CUDA_ENTRY STV_DEFAULT"
_Z11Insert_ElemPViPiS1_S0_S1_:
.text._Z11Insert_ElemPViPiS1_S0_S1_:
        /* <DEDUP_REMOVED lines=10> */
[----:B------:R-:W0:Y:S01]  /*00a0*/  LDC.64 R6, c[0x0][0x388] ;  /* 0x0000e200ff067b82 */ /* 0x000e220000000a00 */
[----:B------:R-:W-:-:S07]  /*00b0*/  HFMA2 R13, -RZ, RZ, 0, 1.1920928955078125e-06 ;  /* 0x00000014ff0d7431 */ /* 0x000fce00000001ff */
[----:B------:R-:W1:Y:S08]  /*00c0*/  LDC.64 R4, c[0x0][0x390] ;  /* 0x0000e400ff047b82 */ /* 0x000e700000000a00 */
[----:B------:R-:W2:Y:S01]  /*00d0*/  LDC.64 R2, c[0x0][0x398] ;  /* 0x0000e600ff027b82 */ /* 0x000ea20000000a00 */
[----:B0-----:R-:W-:-:S07]  /*00e0*/  IMAD.WIDE R6, R9, 0x4, R6 ;  /* 0x0000000409067825 */ /* 0x001fce00078e0206 */
[----:B------:R-:W0:Y:S01]  /*00f0*/  LDC.64 R8, c[0x0][0x380] ;  /* 0x0000e000ff087b82 */ /* 0x000e220000000a00 */
[----:B-1----:R-:W0:Y:S04]  /*0100*/  ATOMG.E.INC.STRONG.GPU PT, R0, desc[UR4][R4.64], R13 ;  /* 0x8000000d040079a8 */ /* 0x002e2800099ef104 */
[----:B------:R-:W3:Y:S01]  /*0110*/  LDG.E R7, desc[UR4][R6.64] ;  /* 0x0000000406077981 */ /* 0x000ee2000c1e1900 */
[----:B------:R-:W-:Y:S01]  /*0120*/  BSSY.RECONVERGENT B0, `(.L_x_16) ;  /* 0x000002c000007945 */ /* 0x000fe20003800200 */
[C---:B0-----:R-:W-:Y:S01]  /*0130*/  IMAD.WIDE R8, R0.reuse, 0x4, R8 ;  /* 0x0000000400087825 */ /* 0x041fe200078e0208 */
[----:B------:R-:W-:-:S04]  /*0140*/  IADD3 R10, PT, PT, R0, -0x1, RZ ;  /* 0xffffffff000a7810 */ /* 0x000fc80007ffe0ff */
[----:B---3--:R0:W-:Y:S01]  /*0150*/  STG.E.STRONG.SYS desc[UR4][R8.64], R7 ;  /* 0x0000000708007986 */ /* 0x0081e2000c115904 */
[----:B------:R-:W-:-:S04]  /*0160*/  LEA.HI R10, R10, R10, RZ, 0x1 ;  /* 0x0000000a0a0a7211 */ /* 0x000fc800078f08ff */
[----:B--2---:R-:W-:-:S07]  /*0170*/  SHF.R.S32.HI R11, RZ, 0x1, R10 ;  /* 0x00000001ff0b7819 */ /* 0x004fce000001140a */
.L_x_21:
[----:B------:R-:W-:Y:S01]  /*0180*/  MOV R6, RZ ;  /* 0x000000ff00067202 */ /* 0x000fe20000000f00 */
[----:B------:R-:W-:Y:S01]  /*0190*/  IMAD.WIDE R4, R11, 0x4, R2 ;  /* 0x000000040b047825 */ /* 0x000fe200078e0202 */
[----:B------:R-:W-:Y:S05]  /*01a0*/  YIELD ;  /* 0x0000000000007946 */ /* 0x000fea0003800000 */
[----:B0-----:R-:W-:-:S05]  /*01b0*/  IMAD.MOV.U32 R7, RZ, RZ, 0x1 ;  /* 0x00000001ff077424 */ /* 0x001fca00078e00ff */
[----:B------:R-:W2:Y:S01]  /*01c0*/  ATOMG.E.CAS.STRONG.GPU PT, R6, [R4], R6, R7 ;  /* 0x00000006040673a9 */ /* 0x000ea200001ee107 */
[----:B------:R-:W-:Y:S01]  /*01d0*/  BSSY.RELIABLE B1, `(.L_x_17) ;  /* 0x000001c000017945 */ /* 0x000fe20003800100 */
[----:B--2---:R-:W-:-:S13]  /*01e0*/  ISETP.NE.AND P0, PT, R6, RZ, PT ;  /* 0x000000ff0600720c */ /* 0x004fda0003f05270 */
[----:B------:R-:W-:Y:S05]  /*01f0*/  @P0 BRA `(.L_x_18) ;  /* 0x0000000000640947 */ /* 0x000fea0003800000 */
[----:B------:R-:W0:Y:S02]  /*0200*/  LDC.64 R8, c[0x0][0x380] ;  /* 0x0000e000ff087b82 */ /* 0x000e240000000a00 */
[----:B0-----:R-:W-:-:S04]  /*0210*/  IMAD.WIDE R6, R11, 0x4, R8 ;  /* 0x000000040b067825 */ /* 0x001fc800078e0208 */
[----:B------:R-:W-:Y:S01]  /*0220*/  IMAD.WIDE R8, R0, 0x4, R8 ;  /* 0x0000000400087825 */ /* 0x000fe200078e0208 */
[----:B------:R-:W2:Y:S04]  /*0230*/  LDG.E.STRONG.SYS R10, desc[UR4][R6.64] ;  /* 0x00000004060a7981 */ /* 0x000ea8000c1f5900 */
[----:B------:R-:W2:Y:S02]  /*0240*/  LDG.E.STRONG.SYS R13, desc[UR4][R8.64] ;  /* 0x00000004080d7981 */ /* 0x000ea4000c1f5900 */
[----:B--2---:R-:W-:-:S13]  /*0250*/  ISETP.GT.AND P0, PT, R10, R13, PT ;  /* 0x0000000d0a00720c */ /* 0x004fda0003f04270 */
[----:B------:R-:W-:Y:S05]  /*0260*/  @!P0 BREAK.RELIABLE B1 ;  /* 0x0000000000018942 */ /* 0x000fea0003800100 */
[----:B------:R-:W-:Y:S05]  /*0270*/  @!P0 BRA `(.L_x_19) ;  /* 0x0000000000588947 */ /* 0x000fea0003800000 */
[----:B------:R-:W2:Y:S04]  /*0280*/  LDG.E.STRONG.SYS R5, desc[UR4][R6.64] ;  /* 0x0000000406057981 */ /* 0x000ea8000c1f5900 */
[----:B------:R-:W3:Y:S04]  /*0290*/  LDG.E.STRONG.SYS R13, desc[UR4][R8.64] ;  /* 0x00000004080d7981 */ /* 0x000ee8000c1f5900 */
[----:B---3--:R-:W-:Y:S04]  /*02a0*/  STG.E.STRONG.SYS desc[UR4][R6.64], R13 ;  /* 0x0000000d06007986 */ /* 0x008fe8000c115904 */
[----:B--2---:R0:W-:Y:S01]  /*02b0*/  STG.E.STRONG.SYS desc[UR4][R8.64], R5 ;  /* 0x0000000508007986 */ /* 0x0041e2000c115904 */
[----:B------:R-:W-:Y:S06]  /*02c0*/  MEMBAR.SC.GPU ;  /* 0x0000000000007992 */ /* 0x000fec0000002000 */
[----:B------:R-:W-:-:S00]  /*02d0*/  ERRBAR ;  /* 0x00000000000079ab */ /* 0x000fc00000000000 */
[----:B------:R-:W-:Y:S06]  /*02e0*/  CGAERRBAR ;  /* 0x00000000000075ab */ /* 0x000fec0000000000 */
[----:B------:R-:W-:Y:S01]  /*02f0*/  CCTL.IVALL ;  /* 0x00000000ff00798f */ /* 0x000fe20002000000 */
[----:B0-----:R-:W-:Y:S01]  /*0300*/  IMAD.WIDE R4, R0, 0x4, R2 ;  /* 0x0000000400047825 */ /* 0x001fe200078e0202 */
[----:B------:R-:W-:-:S03]  /*0310*/  ISETP.NE.AND P0, PT, R11, RZ, PT ;  /* 0x000000ff0b00720c */ /* 0x000fc60003f05270 */
[----:B------:R-:W-:Y:S01]  /*0320*/  VIADD R0, R11, 0xffffffff ;  /* 0xffffffff0b007836 */ /* 0x000fe20000000000 */
[----:B------:R0:W-:Y:S04]  /*0330*/  STG.E.STRONG.SYS desc[UR4][R4.64], RZ ;  /* 0x000000ff04007986 */ /* 0x0001e8000c115904 */
[----:B------:R-:W-:-:S04]  /*0340*/  LEA.HI R0, R0, R0, RZ, 0x1 ;  /* 0x0000000000007211 */ /* 0x000fc800078f08ff */
[----:B------:R-:W-:Y:S02]  /*0350*/  SHF.R.S32.HI R6, RZ, 0x1, R0 ;  /* 0x00000001ff067819 */ /* 0x000fe40000011400 */
[----:B------:R-:W-:-:S03]  /*0360*/  MOV R0, R11 ;  /* 0x0000000b00007202 */ /* 0x000fc60000000f00 */
[----:B------:R-:W-:Y:S01]  /*0370*/  IMAD.MOV.U32 R11, RZ, RZ, R6 ;  /* 0x000000ffff0b7224 */ /* 0x000fe200078e0006 */
[----:B0-----:R-:W-:Y:S06]  /*0380*/  @!P0 BRA `(.L_x_20) ;  /* 0x0000000000088947 */ /* 0x001fec0003800000 */
.L_x_18:
[----:B------:R-:W-:Y:S05]  /*0390*/  BSYNC.RELIABLE B1 ;  /* 0x0000000000017941 */ /* 0x000fea0003800100 */
.L_x_17:
[----:B------:R-:W-:Y:S05]  /*03a0*/  BRA `(.L_x_21) ;  /* 0xfffffffc00747947 */ /* 0x000fea000383ffff */
.L_x_20:
[----:B------:R-:W0:Y:S02]  /*03b0*/  LDC.64 R2, c[0x0][0x398] ;  /* 0x0000e600ff027b82 */ /* 0x000e240000000a00 */
[----:B0-----:R-:W-:Y:S01]  /*03c0*/  STG.E.STRONG.SYS desc[UR4][R2.64], RZ ;  /* 0x000000ff02007986 */ /* 0x001fe2000c115904 */
[----:B------:R-:W-:Y:S05]  /*03d0*/  EXIT ;  /* 0x000000000000794d */ /* 0x000fea0003800000 */
.L_x_19:
[----:B------:R-:W-:Y:S05]  /*03e0*/  BSYNC.RECONVERGENT B0 ;  /* 0x0000000000007941 */ /* 0x000fea0003800200 */
.L_x_16:
[----:B------:R-:W-:-:S05]  /*03f0*/  IMAD.WIDE R2, R0, 0x4, R2 ;  /* 0x0000000400027825 */ /* 0x000fca00078e0202 */
[----:B------:R-:W-:Y:S04]  /*0400*/  STG.E.STRONG.SYS desc[UR4][R2.64], RZ ;  /* 0x000000ff02007986 */ /* 0x000fe8000c115904 */
[----:B------:R-:W-:Y:S01]  /*0410*/  STG.E.STRONG.SYS desc[UR4][R4.64], RZ ;  /* 0x000000ff04007986 */ /* 0x000fe2000c115904 */
[----:B------:R-:W-:Y:S05]  /*0420*/  EXIT ;  /* 0x000000000000794d */ /* 0x000fea0003800000 */
.L_x_22:
        /* <DEDUP_REMOVED lines=13> */
.L_x_25:


//--------------------- .nv.global.init           --------------------------
	.section	.nv.global.init,"aw",@progbits
.nv.global.init:
	.type		$str,@object
	.size		$str,(.L_0 - $str)
$str:
        /*0000*/ 	.byte	0x25, 0x64, 0x2c, 0x20, 0x00
.L_0:


//--------------------- .nv.shared.reserved.0     --------------------------
	.section	.nv.shared.reserved.0,"aw",@nobits
	.weak		__nv_reservedSMEM_offset_0_alias
	.size		__nv_reservedSMEM_offset_0_alias, 0, 64
	.other		__nv_reservedSMEM_offset_0_alias,@"STO_CUDA_RESERVED_SHARED STV_DEFAULT"
__nv_reservedSMEM_offset_0_alias:
	.zero		0
	.zero		64


//--------------------- .nv.constant0._Z10setLockVarPiS_S_ --------------------------
	.section	.nv.constant0._Z10setLockVarPiS_S_,"a",@progbits
	.sectionflags	@""
	.align	4
.nv.constant0._Z10setLockVarPiS_S_:
	.zero		920


//--------------------- .nv.constant0._Z8Del_ElemPViS0_S0_S0_S0_ --------------------------
	.section	.nv.constant0._Z8Del_ElemPViS0_S0_S0_S0_,"a",@progbits
	.sectionflags	@""
	.align	4
.nv.constant0._Z8Del_ElemPViS0_S0_S0_S0_:
	.zero		936


//--------------------- .nv.constant0._Z11Insert_ElemPViPiS1_S0_S1_ --------------------------
	.section	.nv.constant0._Z11Insert_ElemPViPiS1_S0_S1_,"a",@progbits
	.sectionflags	@""
	.align	4
.nv.constant0._Z11Insert_ElemPViPiS1_S0_S1_:
	.zero		936


//--------------------- SYMBOLS --------------------------

	.type		.nv.reservedSmem.offset0,@object
	.size		.nv.reservedSmem.offset0,0x4
	.type		vprintf,@function
